//
// Generated by NVIDIA NVVM Compiler
//
// Compiler Build ID: CL-36424714
// Cuda compilation tools, release 13.0, V13.0.88
// Based on NVVM 20.0.0
//

.version 9.0
.target sm_100
.address_size 64

	// .globl	_Z5saxpyifPf

.visible .entry _Z5saxpyifPf(
	.param .u32 _Z5saxpyifPf_param_0,
	.param .f32 _Z5saxpyifPf_param_1,
	.param .u64 .ptr .align 1 _Z5saxpyifPf_param_2
)
{


	ret;

}


// ===== COMPILED SASS (sm_100) =====

	.target	sm_100

	.elftype	@"ET_EXEC"


//--------------------- .note.nv.tkinfo           --------------------------
	.section	.note.nv.tkinfo,"",@"SHT_NOTE"
	.sectionflags	@"SHF_NOTE_NV_TKINFO"
	.tkinfo
        /*0018*/ 	.word	0x00000002
        /*0030*/ 	.string	""
        /*0030*/ 	.string	"ptxas"
        /*0030*/ 	.string	"Cuda compilation tools, release 13.0, V13.0.88"
        /*0030*/ 	.string	"Build cuda_13.0.r13.0/compiler.36424714_0"
        /*0030*/ 	.string	"-arch sm_100 -m 64 "



//--------------------- .note.nv.cuinfo           --------------------------
	.section	.note.nv.cuinfo,"",@"SHT_NOTE"
	.sectionflags	@"SHF_NOTE_NV_CUINFO"
        /*0018*/ 	.short	0x0002
        /*001a*/ 	.short	0x0064
        /*001c*/ 	.short	0x0082
	.zero		2


//--------------------- .nv.info                  --------------------------
	.section	.nv.info,"",@"SHT_CUDA_INFO"
	.align	4


	//----- nvinfo : EIATTR_REGCOUNT
	.align		4
        /*0000*/ 	.byte	0x04, 0x2f
        /*0002*/ 	.short	(.L_1 - .L_0)
	.align		4
.L_0:
        /*0004*/ 	.word	index@(_Z5saxpyifPf)
        /*0008*/ 	.word	0x00000004


	//----- nvinfo : EIATTR_FRAME_SIZE
	.align		4
.L_1:
        /*000c*/ 	.byte	0x04, 0x11
        /*000e*/ 	.short	(.L_3 - .L_2)
	.align		4
.L_2:
        /*0010*/ 	.word	index@(_Z5saxpyifPf)
        /*0014*/ 	.word	0x00000000


	//----- nvinfo : EIATTR_MIN_STACK_SIZE
	.align		4
.L_3:
        /*0018*/ 	.byte	0x04, 0x12
        /*001a*/ 	.short	(.L_5 - .L_4)
	.align		4
.L_4:
        /*001c*/ 	.word	index@(_Z5saxpyifPf)
        /*0020*/ 	.word	0x00000000
.L_5:


//--------------------- .nv.compat                --------------------------
	.section	.nv.compat,"",@"SHT_CUDA_COMPAT_INFO"
	.align	4
        /*0000*/ 	.byte	0x02, 0x09, 0x00, 0x00, 0x02, 0x02, 0x01, 0x00, 0x02, 0x05, 0x05, 0x00, 0x03, 0x07, 0x01, 0x01
        /*0010*/ 	.byte	0x02, 0x03, 0x00, 0x00, 0x02, 0x06, 0x01, 0x00, 0x04, 0x0b, 0x08, 0x00, 0x09, 0x00, 0x00, 0x00
        /*0020*/ 	.byte	0x00, 0x00, 0x00, 0x00


//--------------------- .nv.info._Z5saxpyifPf     --------------------------
	.section	.nv.info._Z5saxpyifPf,"",@"SHT_CUDA_INFO"
	.sectionflags	@""
	.align	4


	//----- nvinfo : EIATTR_CUDA_API_VERSION
	.align		4
        /*0000*/ 	.byte	0x04, 0x37
        /*0002*/ 	.short	(.L_7 - .L_6)
.L_6:
        /*0004*/ 	.word	0x00000082


	//----- nvinfo : EIATTR_KPARAM_INFO
	.align		4
.L_7:
        /*0008*/ 	.byte	0x04, 0x17
        /*000a*/ 	.short	(.L_9 - .L_8)
.L_8:
        /*000c*/ 	.word	0x00000000
        /*0010*/ 	.short	0x0002
        /*0012*/ 	.short	0x0008
        /*0014*/ 	.byte	0x00, 0xf5, 0x21, 0x00


	//----- nvinfo : EIATTR_KPARAM_INFO
	.align		4
.L_9:
        /*0018*/ 	.byte	0x04, 0x17
        /*001a*/ 	.short	(.L_11 - .L_10)
.L_10:
        /*001c*/ 	.word	0x00000000
        /*0020*/ 	.short	0x0001
        /*0022*/ 	.short	0x0004
        /*0024*/ 	.byte	0x00, 0xf0, 0x11, 0x00


	//----- nvinfo : EIATTR_KPARAM_INFO
	.align		4
.L_11:
        /*0028*/ 	.byte	0x04, 0x17
        /*002a*/ 	.short	(.L_13 - .L_12)
.L_12:
        /*002c*/ 	.word	0x00000000
        /*0030*/ 	.short	0x0000
        /*0032*/ 	.short	0x0000
        /*0034*/ 	.byte	0x00, 0xf0, 0x11, 0x00


	//----- nvinfo : EIATTR_SPARSE_MMA_MASK
	.align		4
.L_13:
        /*0038*/ 	.byte	0x03, 0x50
        /*003a*/ 	.short	0x0000


	//----- nvinfo : EIATTR_MAXREG_COUNT
	.align		4
        /*003c*/ 	.byte	0x03, 0x1b
        /*003e*/ 	.short	0x00ff


	//----- nvinfo : EIATTR_MERCURY_ISA_VERSION
	.align		4
        /*0040*/ 	.byte	0x03, 0x5f
        /*0042*/ 	.short	0x0101


	//----- nvinfo : EIATTR_VRC_CTA_INIT_COUNT
	.align		4
        /*0044*/ 	.byte	0x02, 0x4a
	.zero		1
	.zero		1


	//----- nvinfo : EIATTR_EXIT_INSTR_OFFSETS
	.align		4
        /*0048*/ 	.byte	0x04, 0x1c
        /*004a*/ 	.short	(.L_15 - .L_14)


	//   ....[0]....
.L_14:
        /*004c*/ 	.word	0x00000010


	//----- nvinfo : EIATTR_CBANK_PARAM_SIZE
	.align		4
.L_15:
        /*0050*/ 	.byte	0x03, 0x19
        /*0052*/ 	.short	0x0010


	//----- nvinfo : EIATTR_PARAM_CBANK
	.align		4
        /*0054*/ 	.byte	0x04, 0x0a
        /*0056*/ 	.short	(.L_17 - .L_16)
	.align		4
.L_16:
        /*0058*/ 	.word	index@(.nv.constant0._Z5saxpyifPf)
        /*005c*/ 	.short	0x0380
        /*005e*/ 	.short	0x0010


	//----- nvinfo : EIATTR_SW_WAR
	.align		4
.L_17:
        /*0060*/ 	.byte	0x04, 0x36
        /*0062*/ 	.short	(.L_19 - .L_18)
.L_18:
        /*0064*/ 	.word	0x00000008
.L_19:


//--------------------- .nv.callgraph             --------------------------
	.section	.nv.callgraph,"",@"SHT_CUDA_CALLGRAPH"
	.align	4
	.sectionentsize	8
	.align		4
        /*0000*/ 	.word	0x00000000
	.align		4
        /*0004*/ 	.word	0xffffffff
	.align		4
        /*0008*/ 	.word	0x00000000
	.align		4
        /*000c*/ 	.word	0xfffffffe
	.align		4
        /*0010*/ 	.word	0x00000000
	.align		4
        /*0014*/ 	.word	0xfffffffd
	.align		4
        /*0018*/ 	.word	0x00000000
	.align		4
        /*001c*/ 	.word	0xfffffffc


//--------------------- .text._Z5saxpyifPf        --------------------------
	.section	.text._Z5saxpyifPf,"ax",@progbits
	.align	128
        .global         _Z5saxpyifPf
        .type           _Z5saxpyifPf,@function
        .size           _Z5saxpyifPf,(.L_x_1 - _Z5saxpyifPf)
        .other          _Z5saxpyifPf,@"STO_CUDA_ENTRY STV_DEFAULT"
_Z5saxpyifPf:
.text._Z5saxpyifPf:
[----:B------:R-:W-:Y:S01]  /*0000*/  LDC R1, c[0x0][0x37c] ;  /* 0x0000df00ff017b82 */ /* 0x000fe20000000800 */
[----:B------:R-:W-:Y:S05]  /*0010*/  EXIT ;  /* 0x000000000000794d */ /* 0x000fea0003800000 */
.L_x_0:
[----:B------:R-:W-:-:S00]  /*0020*/  BRA `(.L_x_0) ;  /* 0xfffffffc00fc7947 */ /* 0x000fc0000383ffff */
[----:B------:R-:W-:-:S00]  /*0030*/  NOP ;  /* 0x0000000000007918 */ /* 0x000fc00000000000 */
        /* <DEDUP_REMOVED lines=12> */
.L_x_1:


//--------------------- .nv.shared.reserved.0     --------------------------
	.section	.nv.shared.reserved.0,"aw",@nobits
	.weak		__nv_reservedSMEM_offset_0_alias
	.size		__nv_reservedSMEM_offset_0_alias, 0, 64
	.other		__nv_reservedSMEM_offset_0_alias,@"STO_CUDA_RESERVED_SHARED STV_DEFAULT"
__nv_reservedSMEM_offset_0_alias:
	.zero		0
	.zero		64


//--------------------- .nv.constant0._Z5saxpyifPf --------------------------
	.section	.nv.constant0._Z5saxpyifPf,"a",@progbits
	.sectionflags	@""
	.align	4
.nv.constant0._Z5saxpyifPf:
	.zero		912


//--------------------- SYMBOLS --------------------------

	.type		.nv.reservedSmem.offset0,@object
	.size		.nv.reservedSmem.offset0,0x4
